//
// Generated by NVIDIA NVVM Compiler
//
// Compiler Build ID: CL-36424714
// Cuda compilation tools, release 13.0, V13.0.88
// Based on NVVM 20.0.0
//

.version 9.0
.target sm_100
.address_size 64

	// .globl	pairwise_force
.extern .shared .align 16 .b8 sums[];

.visible .entry pairwise_force(
	.param .u32 pairwise_force_param_0,
	.param .u64 .ptr .align 1 pairwise_force_param_1,
	.param .u64 .ptr .align 1 pairwise_force_param_2
)
{
	.reg .pred 	%p<42>;
	.reg .b32 	%r<80>;
	.reg .b32 	%f<100>;
	.reg .b64 	%rd<11>;

	ld.param.u32 	%r6, [pairwise_force_param_0];
	ld.param.u64 	%rd1, [pairwise_force_param_1];
	ld.param.u64 	%rd2, [pairwise_force_param_2];
	mov.u32 	%r1, %ctaid.x;
	mov.u32 	%r2, %tid.x;
	setp.ge.u32 	%p1, %r2, %r6;
	setp.eq.s32 	%p2, %r1, %r2;
	mov.f32 	%f94, 0f00000000;
	or.pred  	%p3, %p2, %p1;
	mov.f32 	%f95, %f94;
	mov.f32 	%f96, %f94;
	@%p3 bra 	$L__BB0_2;
	cvta.to.global.u64 	%rd3, %rd1;
	mul.wide.u32 	%rd4, %r1, 12;
	add.s64 	%rd5, %rd3, %rd4;
	ld.global.nc.f32 	%f32, [%rd5];
	mul.wide.u32 	%rd6, %r2, 12;
	add.s64 	%rd7, %rd3, %rd6;
	ld.global.nc.f32 	%f33, [%rd7];
	sub.f32 	%f34, %f32, %f33;
	ld.global.nc.f32 	%f35, [%rd5+4];
	ld.global.nc.f32 	%f36, [%rd7+4];
	sub.f32 	%f37, %f35, %f36;
	ld.global.nc.f32 	%f38, [%rd5+8];
	ld.global.nc.f32 	%f39, [%rd7+8];
	sub.f32 	%f40, %f38, %f39;
	mul.f32 	%f41, %f37, %f37;
	fma.rn.f32 	%f42, %f34, %f34, %f41;
	fma.rn.f32 	%f43, %f40, %f40, %f42;
	rcp.rn.f32 	%f44, %f43;
	mul.f32 	%f45, %f44, %f44;
	mul.f32 	%f46, %f44, %f45;
	add.f32 	%f47, %f46, %f46;
	mul.f32 	%f48, %f46, %f47;
	sub.f32 	%f49, %f48, %f46;
	mul.f32 	%f50, %f49, 0fC1C00000;
	mul.f32 	%f51, %f44, %f50;
	mul.f32 	%f94, %f34, %f51;
	mul.f32 	%f95, %f37, %f51;
	mul.f32 	%f96, %f40, %f51;
$L__BB0_2:
	mov.b32 	%r7, %f94;
	shfl.sync.down.b32	%r8|%p4, %r7, 16, 31, -1;
	mov.b32 	%f52, %r8;
	add.f32 	%f53, %f94, %f52;
	mov.b32 	%r9, %f95;
	shfl.sync.down.b32	%r10|%p5, %r9, 16, 31, -1;
	mov.b32 	%f54, %r10;
	add.f32 	%f55, %f95, %f54;
	mov.b32 	%r11, %f96;
	shfl.sync.down.b32	%r12|%p6, %r11, 16, 31, -1;
	mov.b32 	%f56, %r12;
	add.f32 	%f57, %f96, %f56;
	mov.b32 	%r13, %f53;
	shfl.sync.down.b32	%r14|%p7, %r13, 8, 31, -1;
	mov.b32 	%f58, %r14;
	add.f32 	%f59, %f53, %f58;
	mov.b32 	%r15, %f55;
	shfl.sync.down.b32	%r16|%p8, %r15, 8, 31, -1;
	mov.b32 	%f60, %r16;
	add.f32 	%f61, %f55, %f60;
	mov.b32 	%r17, %f57;
	shfl.sync.down.b32	%r18|%p9, %r17, 8, 31, -1;
	mov.b32 	%f62, %r18;
	add.f32 	%f63, %f57, %f62;
	mov.b32 	%r19, %f59;
	shfl.sync.down.b32	%r20|%p10, %r19, 4, 31, -1;
	mov.b32 	%f64, %r20;
	add.f32 	%f65, %f59, %f64;
	mov.b32 	%r21, %f61;
	shfl.sync.down.b32	%r22|%p11, %r21, 4, 31, -1;
	mov.b32 	%f66, %r22;
	add.f32 	%f67, %f61, %f66;
	mov.b32 	%r23, %f63;
	shfl.sync.down.b32	%r24|%p12, %r23, 4, 31, -1;
	mov.b32 	%f68, %r24;
	add.f32 	%f69, %f63, %f68;
	mov.b32 	%r25, %f65;
	shfl.sync.down.b32	%r26|%p13, %r25, 2, 31, -1;
	mov.b32 	%f70, %r26;
	add.f32 	%f71, %f65, %f70;
	mov.b32 	%r27, %f67;
	shfl.sync.down.b32	%r28|%p14, %r27, 2, 31, -1;
	mov.b32 	%f72, %r28;
	add.f32 	%f73, %f67, %f72;
	mov.b32 	%r29, %f69;
	shfl.sync.down.b32	%r30|%p15, %r29, 2, 31, -1;
	mov.b32 	%f74, %r30;
	add.f32 	%f75, %f69, %f74;
	mov.b32 	%r31, %f71;
	shfl.sync.down.b32	%r32|%p16, %r31, 1, 31, -1;
	mov.b32 	%f76, %r32;
	add.f32 	%f97, %f71, %f76;
	mov.b32 	%r33, %f73;
	shfl.sync.down.b32	%r34|%p17, %r33, 1, 31, -1;
	mov.b32 	%f77, %r34;
	add.f32 	%f98, %f73, %f77;
	mov.b32 	%r35, %f75;
	shfl.sync.down.b32	%r36|%p18, %r35, 1, 31, -1;
	mov.b32 	%f78, %r36;
	add.f32 	%f99, %f75, %f78;
	and.b32  	%r37, %r2, 31;
	setp.ne.s32 	%p19, %r37, 0;
	@%p19 bra 	$L__BB0_4;
	shr.u32 	%r38, %r2, 5;
	mov.u32 	%r39, sums;
	mad.lo.s32 	%r40, %r38, 12, %r39;
	st.shared.f32 	[%r40], %f97;
	st.shared.f32 	[%r40+4], %f98;
	st.shared.f32 	[%r40+8], %f99;
$L__BB0_4:
	bar.sync 	0;
	mov.u32 	%r3, %ntid.x;
	shr.u32 	%r4, %r3, 5;
	setp.ge.u32 	%p20, %r2, %r4;
	@%p20 bra 	$L__BB0_11;
	mov.b32 	%r41, -1;
	shl.b32 	%r42, %r41, %r4;
	not.b32 	%r5, %r42;
	mov.u32 	%r43, sums;
	mad.lo.s32 	%r44, %r2, 12, %r43;
	ld.shared.f32 	%f97, [%r44];
	ld.shared.f32 	%f98, [%r44+4];
	ld.shared.f32 	%f99, [%r44+8];
	setp.lt.u32 	%p21, %r3, 64;
	@%p21 bra 	$L__BB0_11;
	shr.u32 	%r45, %r3, 6;
	mov.b32 	%r46, %f97;
	shfl.sync.down.b32	%r47|%p22, %r46, %r45, 31, %r5;
	mov.b32 	%f79, %r47;
	add.f32 	%f97, %f97, %f79;
	mov.b32 	%r48, %f98;
	shfl.sync.down.b32	%r49|%p23, %r48, %r45, 31, %r5;
	mov.b32 	%f80, %r49;
	add.f32 	%f98, %f98, %f80;
	mov.b32 	%r50, %f99;
	shfl.sync.down.b32	%r51|%p24, %r50, %r45, 31, %r5;
	mov.b32 	%f81, %r51;
	add.f32 	%f99, %f99, %f81;
	setp.lt.u32 	%p25, %r3, 128;
	@%p25 bra 	$L__BB0_11;
	shr.u32 	%r52, %r3, 7;
	mov.b32 	%r53, %f97;
	shfl.sync.down.b32	%r54|%p26, %r53, %r52, 31, %r5;
	mov.b32 	%f82, %r54;
	add.f32 	%f97, %f97, %f82;
	mov.b32 	%r55, %f98;
	shfl.sync.down.b32	%r56|%p27, %r55, %r52, 31, %r5;
	mov.b32 	%f83, %r56;
	add.f32 	%f98, %f98, %f83;
	mov.b32 	%r57, %f99;
	shfl.sync.down.b32	%r58|%p28, %r57, %r52, 31, %r5;
	mov.b32 	%f84, %r58;
	add.f32 	%f99, %f99, %f84;
	setp.lt.u32 	%p29, %r3, 256;
	@%p29 bra 	$L__BB0_11;
	shr.u32 	%r59, %r3, 8;
	mov.b32 	%r60, %f97;
	shfl.sync.down.b32	%r61|%p30, %r60, %r59, 31, %r5;
	mov.b32 	%f85, %r61;
	add.f32 	%f97, %f97, %f85;
	mov.b32 	%r62, %f98;
	shfl.sync.down.b32	%r63|%p31, %r62, %r59, 31, %r5;
	mov.b32 	%f86, %r63;
	add.f32 	%f98, %f98, %f86;
	mov.b32 	%r64, %f99;
	shfl.sync.down.b32	%r65|%p32, %r64, %r59, 31, %r5;
	mov.b32 	%f87, %r65;
	add.f32 	%f99, %f99, %f87;
	setp.lt.u32 	%p33, %r3, 512;
	@%p33 bra 	$L__BB0_11;
	shr.u32 	%r66, %r3, 9;
	mov.b32 	%r67, %f97;
	shfl.sync.down.b32	%r68|%p34, %r67, %r66, 31, %r5;
	mov.b32 	%f88, %r68;
	add.f32 	%f97, %f97, %f88;
	mov.b32 	%r69, %f98;
	shfl.sync.down.b32	%r70|%p35, %r69, %r66, 31, %r5;
	mov.b32 	%f89, %r70;
	add.f32 	%f98, %f98, %f89;
	mov.b32 	%r71, %f99;
	shfl.sync.down.b32	%r72|%p36, %r71, %r66, 31, %r5;
	mov.b32 	%f90, %r72;
	add.f32 	%f99, %f99, %f90;
	setp.lt.u32 	%p37, %r3, 1024;
	@%p37 bra 	$L__BB0_11;
	shr.u32 	%r73, %r3, 10;
	mov.b32 	%r74, %f97;
	shfl.sync.down.b32	%r75|%p38, %r74, %r73, 31, %r5;
	mov.b32 	%f91, %r75;
	add.f32 	%f97, %f97, %f91;
	mov.b32 	%r76, %f98;
	shfl.sync.down.b32	%r77|%p39, %r76, %r73, 31, %r5;
	mov.b32 	%f92, %r77;
	add.f32 	%f98, %f98, %f92;
	mov.b32 	%r78, %f99;
	shfl.sync.down.b32	%r79|%p40, %r78, %r73, 31, %r5;
	mov.b32 	%f93, %r79;
	add.f32 	%f99, %f99, %f93;
$L__BB0_11:
	setp.ne.s32 	%p41, %r2, 0;
	@%p41 bra 	$L__BB0_13;
	cvta.to.global.u64 	%rd8, %rd2;
	mul.wide.u32 	%rd9, %r1, 12;
	add.s64 	%rd10, %rd8, %rd9;
	st.global.f32 	[%rd10], %f97;
	st.global.f32 	[%rd10+4], %f98;
	st.global.f32 	[%rd10+8], %f99;
$L__BB0_13:
	ret;

}


// ===== COMPILED SASS (sm_100) =====

	.target	sm_100

	.elftype	@"ET_EXEC"


//--------------------- .note.nv.tkinfo           --------------------------
	.section	.note.nv.tkinfo,"",@"SHT_NOTE"
	.sectionflags	@"SHF_NOTE_NV_TKINFO"
	.tkinfo
        /*0018*/ 	.word	0x00000002
        /*0030*/ 	.string	""
        /*0030*/ 	.string	"ptxas"
        /*0030*/ 	.string	"Cuda compilation tools, release 13.0, V13.0.88"
        /*0030*/ 	.string	"Build cuda_13.0.r13.0/compiler.36424714_0"
        /*0030*/ 	.string	"-arch sm_100 -m 64 "



//--------------------- .note.nv.cuinfo           --------------------------
	.section	.note.nv.cuinfo,"",@"SHT_NOTE"
	.sectionflags	@"SHF_NOTE_NV_CUINFO"
        /*0018*/ 	.short	0x0002
        /*001a*/ 	.short	0x0064
        /*001c*/ 	.short	0x0082
	.zero		2


//--------------------- .nv.info                  --------------------------
	.section	.nv.info,"",@"SHT_CUDA_INFO"
	.align	4


	//----- nvinfo : EIATTR_REGCOUNT
	.align		4
        /*0000*/ 	.byte	0x04, 0x2f
        /*0002*/ 	.short	(.L_1 - .L_0)
	.align		4
.L_0:
        /*0004*/ 	.word	index@(pairwise_force)
        /*0008*/ 	.word	0x00000012


	//----- nvinfo : EIATTR_FRAME_SIZE
	.align		4
.L_1:
        /*000c*/ 	.byte	0x04, 0x11
        /*000e*/ 	.short	(.L_3 - .L_2)
	.align		4
.L_2:
        /*0010*/ 	.word	index@($__internal_0_$__cuda_sm20_rcp_rn_f32_slowpath)
        /*0014*/ 	.word	0x00000000


	//----- nvinfo : EIATTR_FRAME_SIZE
	.align		4
.L_3:
        /*0018*/ 	.byte	0x04, 0x11
        /*001a*/ 	.short	(.L_5 - .L_4)
	.align		4
.L_4:
        /*001c*/ 	.word	index@(pairwise_force)
        /*0020*/ 	.word	0x00000000


	//----- nvinfo : EIATTR_MIN_STACK_SIZE
	.align		4
.L_5:
        /*0024*/ 	.byte	0x04, 0x12
        /*0026*/ 	.short	(.L_7 - .L_6)
	.align		4
.L_6:
        /*0028*/ 	.word	index@(pairwise_force)
        /*002c*/ 	.word	0x00000000
.L_7:


//--------------------- .nv.compat                --------------------------
	.section	.nv.compat,"",@"SHT_CUDA_COMPAT_INFO"
	.align	4
        /*0000*/ 	.byte	0x02, 0x09, 0x00, 0x00, 0x02, 0x02, 0x01, 0x00, 0x02, 0x05, 0x05, 0x00, 0x03, 0x07, 0x01, 0x01
        /*0010*/ 	.byte	0x02, 0x03, 0x00, 0x00, 0x02, 0x06, 0x01, 0x00, 0x04, 0x0b, 0x08, 0x00, 0x09, 0x00, 0x00, 0x00
        /*0020*/ 	.byte	0x00, 0x00, 0x00, 0x00


//--------------------- .nv.info.pairwise_force   --------------------------
	.section	.nv.info.pairwise_force,"",@"SHT_CUDA_INFO"
	.sectionflags	@""
	.align	4


	//----- nvinfo : EIATTR_CUDA_API_VERSION
	.align		4
        /*0000*/ 	.byte	0x04, 0x37
        /*0002*/ 	.short	(.L_9 - .L_8)
.L_8:
        /*0004*/ 	.word	0x00000082


	//----- nvinfo : EIATTR_KPARAM_INFO
	.align		4
.L_9:
        /*0008*/ 	.byte	0x04, 0x17
        /*000a*/ 	.short	(.L_11 - .L_10)
.L_10:
        /*000c*/ 	.word	0x00000000
        /*0010*/ 	.short	0x0002
        /*0012*/ 	.short	0x0010
        /*0014*/ 	.byte	0x00, 0xf5, 0x21, 0x00


	//----- nvinfo : EIATTR_KPARAM_INFO
	.align		4
.L_11:
        /*0018*/ 	.byte	0x04, 0x17
        /*001a*/ 	.short	(.L_13 - .L_12)
.L_12:
        /*001c*/ 	.word	0x00000000
        /*0020*/ 	.short	0x0001
        /*0022*/ 	.short	0x0008
        /*0024*/ 	.byte	0x00, 0xf5, 0x21, 0x00


	//----- nvinfo : EIATTR_KPARAM_INFO
	.align		4
.L_13:
        /*0028*/ 	.byte	0x04, 0x17
        /*002a*/ 	.short	(.L_15 - .L_14)
.L_14:
        /*002c*/ 	.word	0x00000000
        /*0030*/ 	.short	0x0000
        /*0032*/ 	.short	0x0000
        /*0034*/ 	.byte	0x00, 0xf0, 0x11, 0x00


	//----- nvinfo : EIATTR_SPARSE_MMA_MASK
	.align		4
.L_15:
        /*0038*/ 	.byte	0x03, 0x50
        /*003a*/ 	.short	0x0000


	//----- nvinfo : EIATTR_MAXREG_COUNT
	.align		4
        /*003c*/ 	.byte	0x03, 0x1b
        /*003e*/ 	.short	0x00ff


	//----- nvinfo : EIATTR_NUM_BARRIERS
	.align		4
        /*0040*/ 	.byte	0x02, 0x4c
        /*0042*/ 	.byte	0x01
	.zero		1


	//----- nvinfo : EIATTR_MERCURY_ISA_VERSION
	.align		4
        /*0044*/ 	.byte	0x03, 0x5f
        /*0046*/ 	.short	0x0101


	//----- nvinfo : EIATTR_COOP_GROUP_MASK_REGIDS
	.align		4
        /*0048*/ 	.byte	0x04, 0x29
        /*004a*/ 	.short	(.L_17 - .L_16)


	//   ....[0]....
.L_16:
        /*004c*/ 	.word	0xffffffff


	//   ....[1]....
        /*0050*/ 	.word	0xffffffff


	//   ....[2]....
        /*0054*/ 	.word	0xffffffff


	//   ....[3]....
        /*0058*/ 	.word	0xffffffff


	//   ....[4]....
        /*005c*/ 	.word	0xffffffff


	//   ....[5]....
        /*0060*/ 	.word	0xffffffff


	//   ....[6]....
        /*0064*/ 	.word	0xffffffff


	//   ....[7]....
        /*0068*/ 	.word	0xffffffff


	//   ....[8]....
        /*006c*/ 	.word	0xffffffff


	//   ....[9]....
        /*0070*/ 	.word	0xffffffff


	//   ....[10]....
        /*0074*/ 	.word	0xffffffff


	//   ....[11]....
        /*0078*/ 	.word	0xffffffff


	//   ....[12]....
        /*007c*/ 	.word	0xffffffff


	//   ....[13]....
        /*0080*/ 	.word	0xffffffff


	//   ....[14]....
        /*0084*/ 	.word	0xffffffff


	//   ....[15]....
        /*0088*/ 	.word	0x05000007


	//   ....[16]....
        /*008c*/ 	.word	0x05000007


	//   ....[17]....
        /*0090*/ 	.word	0x05000007


	//   ....[18]....
        /*0094*/ 	.word	0x05000007


	//   ....[19]....
        /*0098*/ 	.word	0x05000007


	//   ....[20]....
        /*009c*/ 	.word	0x05000007


	//   ....[21]....
        /*00a0*/ 	.word	0x05000007


	//   ....[22]....
        /*00a4*/ 	.word	0x05000007


	//   ....[23]....
        /*00a8*/ 	.word	0x05000007


	//   ....[24]....
        /*00ac*/ 	.word	0x05000007


	//   ....[25]....
        /*00b0*/ 	.word	0x05000007


	//   ....[26]....
        /*00b4*/ 	.word	0x05000007


	//   ....[27]....
        /*00b8*/ 	.word	0x05000007


	//   ....[28]....
        /*00bc*/ 	.word	0x05000007


	//   ....[29]....
        /*00c0*/ 	.word	0x05000007


	//   ....[30]....
        /*00c4*/ 	.word	0x05000007


	//   ....[31]....
        /*00c8*/ 	.word	0x05000007


	//   ....[32]....
        /*00cc*/ 	.word	0x05000007


	//   ....[33]....
        /*00d0*/ 	.word	0x05000007


	//   ....[34]....
        /*00d4*/ 	.word	0x05000007


	//   ....[35]....
        /*00d8*/ 	.word	0x05000007


	//   ....[36]....
        /*00dc*/ 	.word	0x05000007


	//   ....[37]....
        /*00e0*/ 	.word	0x05000007


	//   ....[38]....
        /*00e4*/ 	.word	0x05000007


	//   ....[39]....
        /*00e8*/ 	.word	0x05000007


	//   ....[40]....
        /*00ec*/ 	.word	0x05000007


	//   ....[41]....
        /*00f0*/ 	.word	0x05000007


	//   ....[42]....
        /*00f4*/ 	.word	0x05000007


	//   ....[43]....
        /*00f8*/ 	.word	0x05000007


	//   ....[44]....
        /*00fc*/ 	.word	0x05000007


	//----- nvinfo : EIATTR_COOP_GROUP_INSTR_OFFSETS
	.align		4
.L_17:
        /*0100*/ 	.byte	0x04, 0x28
        /*0102*/ 	.short	(.L_19 - .L_18)


	//   ....[0]....
.L_18:
        /*0104*/ 	.word	0x00000310


	//   ....[1]....
        /*0108*/ 	.word	0x00000340


	//   ....[2]....
        /*010c*/ 	.word	0x00000350


	//   ....[3]....
        /*0110*/ 	.word	0x00000390


	//   ....[4]....
        /*0114*/ 	.word	0x000003b0


	//   ....[5]....
        /*0118*/ 	.word	0x000003c0


	//   ....[6]....
        /*011c*/ 	.word	0x000003f0


	//   ....[7]....
        /*0120*/ 	.word	0x00000410


	//   ....[8]....
        /*0124*/ 	.word	0x00000420


	//   ....[9]....
        /*0128*/ 	.word	0x00000450


	//   ....[10]....
        /*012c*/ 	.word	0x00000480


	//   ....[11]....
        /*0130*/ 	.word	0x00000490


	//   ....[12]....
        /*0134*/ 	.word	0x000004c0


	//   ....[13]....
        /*0138*/ 	.word	0x000004f0


	//   ....[14]....
        /*013c*/ 	.word	0x00000520


	//   ....[15]....
        /*0140*/ 	.word	0x000006d0


	//   ....[16]....
        /*0144*/ 	.word	0x000006e0


	//   ....[17]....
        /*0148*/ 	.word	0x000006f0


	//   ....[18]....
        /*014c*/ 	.word	0x00000790


	//   ....[19]....
        /*0150*/ 	.word	0x000007a0


	//   ....[20]....
        /*0154*/ 	.word	0x000007b0


	//   ....[21]....
        /*0158*/ 	.word	0x00000850


	//   ....[22]....
        /*015c*/ 	.word	0x00000860


	//   ....[23]....
        /*0160*/ 	.word	0x00000870


	//   ....[24]....
        /*0164*/ 	.word	0x00000910


	//   ....[25]....
        /*0168*/ 	.word	0x00000920


	//   ....[26]....
        /*016c*/ 	.word	0x00000930


	//   ....[27]....
        /*0170*/ 	.word	0x000009d0


	//   ....[28]....
        /*0174*/ 	.word	0x000009e0


	//   ....[29]....
        /*0178*/ 	.word	0x000009f0


	//   ....[30]....
        /*017c*/ 	.word	0x00000b10


	//   ....[31]....
        /*0180*/ 	.word	0x00000b60


	//   ....[32]....
        /*0184*/ 	.word	0x00000bc0


	//   ....[33]....
        /*0188*/ 	.word	0x00000c50


	//   ....[34]....
        /*018c*/ 	.word	0x00000cd0


	//   ....[35]....
        /*0190*/ 	.word	0x00000d30


	//   ....[36]....
        /*0194*/ 	.word	0x00000dc0


	//   ....[37]....
        /*0198*/ 	.word	0x00000e40


	//   ....[38]....
        /*019c*/ 	.word	0x00000ea0


	//   ....[39]....
        /*01a0*/ 	.word	0x00000f30


	//   ....[40]....
        /*01a4*/ 	.word	0x00000fb0


	//   ....[41]....
        /*01a8*/ 	.word	0x00001010


	//   ....[42]....
        /*01ac*/ 	.word	0x000010a0


	//   ....[43]....
        /*01b0*/ 	.word	0x00001120


	//   ....[44]....
        /*01b4*/ 	.word	0x00001180


	//----- nvinfo : EIATTR_VRC_CTA_INIT_COUNT
	.align		4
.L_19:
        /*01b8*/ 	.byte	0x02, 0x4a
	.zero		1
	.zero		1


	//----- nvinfo : EIATTR_EXIT_INSTR_OFFSETS
	.align		4
        /*01bc*/ 	.byte	0x04, 0x1c
        /*01be*/ 	.short	(.L_21 - .L_20)


	//   ....[0]....
.L_20:
        /*01c0*/ 	.word	0x00000a60


	//   ....[1]....
        /*01c4*/ 	.word	0x00000ac0


	//----- nvinfo : EIATTR_CRS_STACK_SIZE
	.align		4
.L_21:
        /*01c8*/ 	.byte	0x04, 0x1e
        /*01ca*/ 	.short	(.L_23 - .L_22)
.L_22:
        /*01cc*/ 	.word	0x00000000


	//----- nvinfo : EIATTR_CBANK_PARAM_SIZE
	.align		4
.L_23:
        /*01d0*/ 	.byte	0x03, 0x19
        /*01d2*/ 	.short	0x0018


	//----- nvinfo : EIATTR_PARAM_CBANK
	.align		4
        /*01d4*/ 	.byte	0x04, 0x0a
        /*01d6*/ 	.short	(.L_25 - .L_24)
	.align		4
.L_24:
        /*01d8*/ 	.word	index@(.nv.constant0.pairwise_force)
        /*01dc*/ 	.short	0x0380
        /*01de*/ 	.short	0x0018


	//----- nvinfo : EIATTR_SW_WAR
	.align		4
.L_25:
        /*01e0*/ 	.byte	0x04, 0x36
        /*01e2*/ 	.short	(.L_27 - .L_26)
.L_26:
        /*01e4*/ 	.word	0x00000008
.L_27:


//--------------------- .nv.callgraph             --------------------------
	.section	.nv.callgraph,"",@"SHT_CUDA_CALLGRAPH"
	.align	4
	.sectionentsize	8
	.align		4
        /*0000*/ 	.word	0x00000000
	.align		4
        /*0004*/ 	.word	0xffffffff
	.align		4
        /*0008*/ 	.word	0x00000000
	.align		4
        /*000c*/ 	.word	0xfffffffe
	.align		4
        /*0010*/ 	.word	0x00000000
	.align		4
        /*0014*/ 	.word	0xfffffffd
	.align		4
        /*0018*/ 	.word	0x00000000
	.align		4
        /*001c*/ 	.word	0xfffffffc


//--------------------- .text.pairwise_force      --------------------------
	.section	.text.pairwise_force,"ax",@progbits
	.align	128
        .global         pairwise_force
        .type           pairwise_force,@function
        .size           pairwise_force,(.L_x_41 - pairwise_force)
        .other          pairwise_force,@"STO_CUDA_ENTRY STV_DEFAULT"
pairwise_force:
.text.pairwise_force:
[----:B------:R-:W-:Y:S01]  /*0000*/  LDC R1, c[0x0][0x37c] ;  /* 0x0000df00ff017b82 */ /* 0x000fe20000000800 */
[----:B------:R-:W0:Y:S01]  /*0010*/  S2R R4, SR_TID.X ;  /* 0x0000000000047919 */ /* 0x000e220000002100 */
[----:B------:R-:W0:Y:S01]  /*0020*/  LDCU UR6, c[0x0][0x380] ;  /* 0x00007000ff0677ac */ /* 0x000e220008000800 */
[----:B------:R-:W-:Y:S01]  /*0030*/  BSSY.RECONVERGENT B0, `(.L_x_0) ;  /* 0x000002d000007945 */ /* 0x000fe20003800200 */
[----:B------:R-:W-:Y:S01]  /*0040*/  HFMA2 R5, -RZ, RZ, 0, 0 ;  /* 0x00000000ff057431 */ /* 0x000fe200000001ff */
[----:B------:R-:W1:Y:S01]  /*0050*/  S2R R3, SR_CTAID.X ;  /* 0x0000000000037919 */ /* 0x000e620000002500 */
[----:B------:R-:W2:Y:S01]  /*0060*/  LDCU.64 UR4, c[0x0][0x358] ;  /* 0x00006b00ff0477ac */ /* 0x000ea20008000a00 */
[----:B------:R-:W-:Y:S02]  /*0070*/  CS2R R6, SRZ ;  /* 0x0000000000067805 */ /* 0x000fe4000001ff00 */
[----:B0-----:R-:W-:-:S04]  /*0080*/  ISETP.GE.U32.AND P0, PT, R4, UR6, PT ;  /* 0x0000000604007c0c */ /* 0x001fc8000bf06070 */
[----:B-1----:R-:W-:-:S13]  /*0090*/  ISETP.EQ.OR P0, PT, R3, R4, P0 ;  /* 0x000000040300720c */ /* 0x002fda0000702670 */
[----:B--2---:R-:W-:Y:S05]  /*00a0*/  @P0 BRA `(.L_x_1) ;  /* 0x0000000000940947 */ /* 0x004fea0003800000 */
[----:B------:R-:W0:Y:S02]  /*00b0*/  LDC.64 R10, c[0x0][0x388] ;  /* 0x0000e200ff0a7b82 */ /* 0x000e240000000a00 */
[----:B0-----:R-:W-:-:S04]  /*00c0*/  IMAD.WIDE.U32 R8, R3, 0xc, R10 ;  /* 0x0000000c03087825 */ /* 0x001fc800078e000a */
[----:B------:R-:W-:Y:S01]  /*00d0*/  IMAD.WIDE.U32 R10, R4, 0xc, R10 ;  /* 0x0000000c040a7825 */ /* 0x000fe200078e000a */
[----:B------:R-:W2:Y:S04]  /*00e0*/  LDG.E.CONSTANT R5, desc[UR4][R8.64+0x4] ;  /* 0x0000040408057981 */ /* 0x000ea8000c1e9900 */
[----:B------:R-:W2:Y:S04]  /*00f0*/  LDG.E.CONSTANT R2, desc[UR4][R10.64+0x4] ;  /* 0x000004040a027981 */ /* 0x000ea8000c1e9900 */
[----:B------:R-:W3:Y:S04]  /*0100*/  LDG.E.CONSTANT R7, desc[UR4][R8.64] ;  /* 0x0000000408077981 */ /* 0x000ee8000c1e9900 */
[----:B------:R-:W3:Y:S04]  /*0110*/  LDG.E.CONSTANT R0, desc[UR4][R10.64] ;  /* 0x000000040a007981 */ /* 0x000ee8000c1e9900 */
[----:B------:R-:W4:Y:S04]  /*0120*/  LDG.E.CONSTANT R6, desc[UR4][R8.64+0x8] ;  /* 0x0000080408067981 */ /* 0x000f28000c1e9900 */
[----:B------:R-:W4:Y:S01]  /*0130*/  LDG.E.CONSTANT R13, desc[UR4][R10.64+0x8] ;  /* 0x000008040a0d7981 */ /* 0x000f22000c1e9900 */
[----:B------:R-:W-:Y:S01]  /*0140*/  BSSY.RECONVERGENT B1, `(.L_x_2) ;  /* 0x0000012000017945 */ /* 0x000fe20003800200 */
[----:B--2---:R-:W-:Y:S01]  /*0150*/  FADD R5, R5, -R2 ;  /* 0x8000000205057221 */ /* 0x004fe20000000000 */
[----:B---3--:R-:W-:-:S03]  /*0160*/  FADD R7, R7, -R0 ;  /* 0x8000000007077221 */ /* 0x008fc60000000000 */
[----:B------:R-:W-:Y:S01]  /*0170*/  FMUL R0, R5, R5 ;  /* 0x0000000505007220 */ /* 0x000fe20000400000 */
[----:B----4-:R-:W-:-:S03]  /*0180*/  FADD R6, R6, -R13 ;  /* 0x8000000d06067221 */ /* 0x010fc60000000000 */
[----:B------:R-:W-:-:S04]  /*0190*/  FFMA R13, R7, R7, R0 ;  /* 0x00000007070d7223 */ /* 0x000fc80000000000 */
[----:B------:R-:W-:-:S04]  /*01a0*/  FFMA R0, R6, R6, R13 ;  /* 0x0000000606007223 */ /* 0x000fc8000000000d */
[----:B------:R-:W-:-:S05]  /*01b0*/  VIADD R2, R0, 0x1800000 ;  /* 0x0180000000027836 */ /* 0x000fca0000000000 */
[----:B------:R-:W-:-:S04]  /*01c0*/  LOP3.LUT R2, R2, 0x7f800000, RZ, 0xc0, !PT ;  /* 0x7f80000002027812 */ /* 0x000fc800078ec0ff */
[----:B------:R-:W-:-:S13]  /*01d0*/  ISETP.GT.U32.AND P0, PT, R2, 0x1ffffff, PT ;  /* 0x01ffffff0200780c */ /* 0x000fda0003f04070 */
[----:B------:R-:W-:Y:S05]  /*01e0*/  @P0 BRA `(.L_x_3) ;  /* 0x00000000000c0947 */ /* 0x000fea0003800000 */
[----:B------:R-:W-:-:S07]  /*01f0*/  MOV R8, 0x210 ;  /* 0x0000021000087802 */ /* 0x000fce0000000f00 */
[----:B------:R-:W-:Y:S05]  /*0200*/  CALL.REL.NOINC `($__internal_0_$__cuda_sm20_rcp_rn_f32_slowpath) ;  /* 0x0000000c00ec7944 */ /* 0x000fea0003c00000 */
[----:B------:R-:W-:Y:S05]  /*0210*/  BRA `(.L_x_4) ;  /* 0x0000000000107947 */ /* 0x000fea0003800000 */
.L_x_3:
[----:B------:R-:W0:Y:S02]  /*0220*/  MUFU.RCP R9, R0 ;  /* 0x0000000000097308 */ /* 0x000e240000001000 */
[----:B0-----:R-:W-:-:S04]  /*0230*/  FFMA R2, R0, R9, -1 ;  /* 0xbf80000000027423 */ /* 0x001fc80000000009 */
[----:B------:R-:W-:-:S04]  /*0240*/  FADD.FTZ R2, -R2, -RZ ;  /* 0x800000ff02027221 */ /* 0x000fc80000010100 */
[----:B------:R-:W-:-:S07]  /*0250*/  FFMA R2, R9, R2, R9 ;  /* 0x0000000209027223 */ /* 0x000fce0000000009 */
.L_x_4:
[----:B------:R-:W-:Y:S05]  /*0260*/  BSYNC.RECONVERGENT B1 ;  /* 0x0000000000017941 */ /* 0x000fea0003800200 */
.L_x_2:
[----:B------:R-:W-:-:S04]  /*0270*/  FMUL R9, R2, R2 ;  /* 0x0000000202097220 */ /* 0x000fc80000400000 */
[----:B------:R-:W-:-:S04]  /*0280*/  FMUL R9, R9, R2 ;  /* 0x0000000209097220 */ /* 0x000fc80000400000 */
[----:B------:R-:W-:-:S04]  /*0290*/  FADD R0, R9, R9 ;  /* 0x0000000909007221 */ /* 0x000fc80000000000 */
[----:B------:R-:W-:-:S04]  /*02a0*/  FFMA R0, R9, R0, -R9 ;  /* 0x0000000009007223 */ /* 0x000fc80000000809 */
[----:B------:R-:W-:-:S04]  /*02b0*/  FMUL R9, R0, -24 ;  /* 0xc1c0000000097820 */ /* 0x000fc80000400000 */
[----:B------:R-:W-:-:S04]  /*02c0*/  FMUL R2, R9, R2 ;  /* 0x0000000209027220 */ /* 0x000fc80000400000 */
[-C--:B------:R-:W-:Y:S01]  /*02d0*/  FMUL R7, R7, R2.reuse ;  /* 0x0000000207077220 */ /* 0x080fe20000400000 */
[-C--:B------:R-:W-:Y:S01]  /*02e0*/  FMUL R5, R5, R2.reuse ;  /* 0x0000000205057220 */ /* 0x080fe20000400000 */
[----:B------:R-:W-:-:S07]  /*02f0*/  FMUL R6, R6, R2 ;  /* 0x0000000206067220 */ /* 0x000fce0000400000 */
.L_x_1:
[----:B------:R-:W-:Y:S05]  /*0300*/  BSYNC.RECONVERGENT B0 ;  /* 0x0000000000007941 */ /* 0x000fea0003800200 */
.L_x_0:
[----:B------:R-:W0:Y:S01]  /*0310*/  SHFL.DOWN PT, R0, R7, 0x10, 0x1f ;  /* 0x0a001f0007007f89 */ /* 0x000e2200000e0000 */
[----:B------:R-:W-:Y:S01]  /*0320*/  LOP3.LUT P0, RZ, R4, 0x1f, RZ, 0xc0, !PT ;  /* 0x0000001f04ff7812 */ /* 0x000fe2000780c0ff */
[----:B------:R-:W-:Y:S02]  /*0330*/  BSSY B0, `(.L_x_5) ;  /* 0x0000071000007945 */ /* 0x000fe40003800000 */
[----:B------:R-:W1:Y:S04]  /*0340*/  SHFL.DOWN PT, R2, R5, 0x10, 0x1f ;  /* 0x0a001f0005027f89 */ /* 0x000e6800000e0000 */
[----:B------:R-:W2:Y:S06]  /*0350*/  SHFL.DOWN PT, R9, R6, 0x10, 0x1f ;  /* 0x0a001f0006097f89 */ /* 0x000eac00000e0000 */
[----:B------:R-:W3:Y:S01]  /*0360*/  @!P0 S2R R14, SR_CgaCtaId ;  /* 0x00000000000e8919 */ /* 0x000ee20000008800 */
[----:B0-----:R-:W-:Y:S01]  /*0370*/  FADD R0, R0, R7 ;  /* 0x0000000700007221 */ /* 0x001fe20000000000 */
[----:B-1----:R-:W-:-:S04]  /*0380*/  FADD R2, R2, R5 ;  /* 0x0000000502027221 */ /* 0x002fc80000000000 */
[----:B------:R-:W0:Y:S01]  /*0390*/  SHFL.DOWN PT, R11, R0, 0x8, 0x1f ;  /* 0x09001f00000b7f89 */ /* 0x000e2200000e0000 */
[----:B--2---:R-:W-:-:S03]  /*03a0*/  FADD R9, R9, R6 ;  /* 0x0000000609097221 */ /* 0x004fc60000000000 */
[----:B------:R-:W1:Y:S04]  /*03b0*/  SHFL.DOWN PT, R13, R2, 0x8, 0x1f ;  /* 0x09001f00020d7f89 */ /* 0x000e6800000e0000 */
[----:B------:R-:W2:Y:S01]  /*03c0*/  SHFL.DOWN PT, R8, R9, 0x8, 0x1f ;  /* 0x09001f0009087f89 */ /* 0x000ea200000e0000 */
        /* <DEDUP_REMOVED lines=9> */
[----:B------:R-:W-:Y:S01]  /*0460*/  @!P0 MOV R13, 0x400 ;  /* 0x00000400000d8802 */ /* 0x000fe20000000f00 */
[----:B--2---:R-:W-:Y:S02]  /*0470*/  FADD R5, R8, R5 ;  /* 0x0000000508057221 */ /* 0x004fe40000000000 */
[----:B------:R-:W1:Y:S04]  /*0480*/  SHFL.DOWN PT, R9, R6, 0x2, 0x1f ;  /* 0x08401f0006097f89 */ /* 0x000e6800000e0000 */
[----:B------:R-:W2:Y:S01]  /*0490*/  SHFL.DOWN PT, R0, R5, 0x2, 0x1f ;  /* 0x08401f0005007f89 */ /* 0x000ea200000e0000 */
[----:B0-----:R-:W-:Y:S01]  /*04a0*/  FADD R7, R10, R7 ;  /* 0x000000070a077221 */ /* 0x001fe20000000000 */
[----:B-1----:R-:W-:-:S04]  /*04b0*/  FADD R9, R6, R9 ;  /* 0x0000000906097221 */ /* 0x002fc80000000000 */
[----:B------:R-:W0:Y:S01]  /*04c0*/  SHFL.DOWN PT, R2, R7, 0x1, 0x1f ;  /* 0x08201f0007027f89 */ /* 0x000e2200000e0000 */
[----:B---3--:R-:W-:Y:S01]  /*04d0*/  @!P0 LEA R6, R14, R13, 0x18 ;  /* 0x0000000d0e068211 */ /* 0x008fe200078ec0ff */
[----:B--2---:R-:W-:Y:S02]  /*04e0*/  FADD R8, R5, R0 ;  /* 0x0000000005087221 */ /* 0x004fe40000000000 */
[----:B------:R-:W1:Y:S01]  /*04f0*/  SHFL.DOWN PT, R12, R9, 0x1, 0x1f ;  /* 0x08201f00090c7f89 */ /* 0x000e6200000e0000 */
[----:B------:R-:W2:Y:S01]  /*0500*/  LDC R0, c[0x0][0x360] ;  /* 0x0000d800ff007b82 */ /* 0x000ea20000000800 */
[----:B------:R-:W-:Y:S02]  /*0510*/  @!P0 SHF.R.U32.HI R5, RZ, 0x5, R4 ;  /* 0x00000005ff058819 */ /* 0x000fe40000011604 */
[----:B------:R-:W3:Y:S03]  /*0520*/  SHFL.DOWN PT, R11, R8, 0x1, 0x1f ;  /* 0x08201f00080b7f89 */ /* 0x000ee600000e0000 */
[----:B------:R-:W-:-:S02]  /*0530*/  @!P0 IMAD R13, R5, 0xc, R6 ;  /* 0x0000000c050d8824 */ /* 0x000fc400078e0206 */
[----:B0-----:R-:W-:Y:S01]  /*0540*/  FADD R2, R7, R2 ;  /* 0x0000000207027221 */ /* 0x001fe20000000000 */
[----:B-1----:R-:W-:Y:S01]  /*0550*/  FADD R5, R9, R12 ;  /* 0x0000000c09057221 */ /* 0x002fe20000000000 */
[----:B--2---:R-:W-:-:S03]  /*0560*/  SHF.R.U32.HI R7, RZ, 0x5, R0 ;  /* 0x00000005ff077819 */ /* 0x004fc60000011600 */
[----:B------:R0:W-:Y:S01]  /*0570*/  @!P0 STS [R13], R2 ;  /* 0x000000020d008388 */ /* 0x0001e20000000800 */
[----:B---3--:R-:W-:-:S03]  /*0580*/  FADD R6, R8, R11 ;  /* 0x0000000b08067221 */ /* 0x008fc60000000000 */
[----:B------:R0:W-:Y:S04]  /*0590*/  @!P0 STS [R13+0x4], R5 ;  /* 0x000004050d008388 */ /* 0x0001e80000000800 */
[----:B------:R0:W-:Y:S01]  /*05a0*/  @!P0 STS [R13+0x8], R6 ;  /* 0x000008060d008388 */ /* 0x0001e20000000800 */
[----:B------:R-:W-:Y:S01]  /*05b0*/  BAR.SYNC.DEFER_BLOCKING 0x0 ;  /* 0x0000000000007b1d */ /* 0x000fe20000010000 */
[----:B------:R-:W-:-:S13]  /*05c0*/  ISETP.GE.U32.AND P0, PT, R4, R7, PT ;  /* 0x000000070400720c */ /* 0x000fda0003f06070 */
[----:B0-----:R-:W-:Y:S05]  /*05d0*/  @P0 BRA `(.L_x_6) ;  /* 0x0000000400180947 */ /* 0x001fea0003800000 */
[----:B------:R-:W0:Y:S01]  /*05e0*/  S2R R5, SR_CgaCtaId ;  /* 0x0000000000057919 */ /* 0x000e220000008800 */
[----:B------:R-:W-:Y:S02]  /*05f0*/  MOV R2, 0x400 ;  /* 0x0000040000027802 */ /* 0x000fe40000000f00 */
[----:B------:R-:W-:Y:S02]  /*0600*/  ISETP.GE.U32.AND P0, PT, R0, 0x40, PT ;  /* 0x000000400000780c */ /* 0x000fe40003f06070 */
[----:B------:R-:W-:-:S04]  /*0610*/  MOV R10, 0xffffffff ;  /* 0xffffffff000a7802 */ /* 0x000fc80000000f00 */
[----:B------:R-:W-:Y:S02]  /*0620*/  SHF.L.U32 R7, R10, R7, RZ ;  /* 0x000000070a077219 */ /* 0x000fe400000006ff */
[----:B0-----:R-:W-:-:S05]  /*0630*/  LEA R5, R5, R2, 0x18 ;  /* 0x0000000205057211 */ /* 0x001fca00078ec0ff */
[----:B------:R-:W-:-:S05]  /*0640*/  IMAD R8, R4, 0xc, R5 ;  /* 0x0000000c04087824 */ /* 0x000fca00078e0205 */
[----:B------:R0:W1:Y:S04]  /*0650*/  LDS R2, [R8] ;  /* 0x0000000008027984 */ /* 0x0000680000000800 */
[----:B------:R0:W2:Y:S04]  /*0660*/  LDS R5, [R8+0x4] ;  /* 0x0000040008057984 */ /* 0x0000a80000000800 */
[----:B------:R0:W3:Y:S01]  /*0670*/  LDS R6, [R8+0x8] ;  /* 0x0000080008067984 */ /* 0x0000e20000000800 */
[----:B------:R-:W-:Y:S05]  /*0680*/  @!P0 BRA `(.L_x_6) ;  /* 0x0000000000ec8947 */ /* 0x000fea0003800000 */
[----:B------:R-:W-:Y:S02]  /*0690*/  LOP3.LUT R7, RZ, R7, RZ, 0x33, !PT ;  /* 0x00000007ff077212 */ /* 0x000fe400078e33ff */
[----:B0-----:R-:W-:Y:S02]  /*06a0*/  SHF.R.U32.HI R8, RZ, 0x6, R0 ;  /* 0x00000006ff087819 */ /* 0x001fe40000011600 */
[----:B------:R-:W-:-:S13]  /*06b0*/  R2UR UR6, R7 ;  /* 0x00000000070672ca */ /* 0x000fda00000e0000 */
[----:B------:R-:W-:Y:S05]  /*06c0*/  BRA.DIV UR6, `(.L_x_7) ;  /* 0x0000000606007947 */ /* 0x000fea000b800000 */
[----:B-1----:R-:W0:Y:S04]  /*06d0*/  SHFL.DOWN PT, R9, R2, R8, 0x1f ;  /* 0x08001f0802097589 */ /* 0x002e2800000e0000 */
[----:B--2---:R-:W1:Y:S04]  /*06e0*/  SHFL.DOWN PT, R10, R5, R8, 0x1f ;  /* 0x08001f08050a7589 */ /* 0x004e6800000e0000 */
[----:B---3--:R2:W3:Y:S01]  /*06f0*/  SHFL.DOWN PT, R11, R6, R8, 0x1f ;  /* 0x08001f08060b7589 */ /* 0x0084e200000e0000 */
[----:B0-----:R-:W-:Y:S01]  /*0700*/  FADD R2, R2, R9 ;  /* 0x0000000902027221 */ /* 0x001fe20000000000 */
[----:B-12---:R-:W-:-:S07]  /*0710*/  FADD R10, R5, R10 ;  /* 0x0000000a050a7221 */ /* 0x006fce0000000000 */
.L_x_15:
[----:B------:R-:W-:Y:S01]  /*0720*/  ISETP.GE.U32.AND P0, PT, R0, 0x80, PT ;  /* 0x000000800000780c */ /* 0x000fe20003f06070 */
[----:B---3--:R-:W-:Y:S01]  /*0730*/  FADD R6, R6, R11 ;  /* 0x0000000b06067221 */ /* 0x008fe20000000000 */
[----:B------:R-:W-:-:S11]  /*0740*/  IMAD.MOV.U32 R5, RZ, RZ, R10 ;  /* 0x000000ffff057224 */ /* 0x000fd600078e000a */
[----:B------:R-:W-:Y:S05]  /*0750*/  @!P0 BRA `(.L_x_6) ;  /* 0x0000000000b88947 */ /* 0x000fea0003800000 */
[----:B------:R-:W-:Y:S02]  /*0760*/  R2UR UR6, R7 ;  /* 0x00000000070672ca */ /* 0x000fe400000e0000 */
[----:B------:R-:W-:-:S11]  /*0770*/  SHF.R.U32.HI R8, RZ, 0x7, R0 ;  /* 0x00000007ff087819 */ /* 0x000fd60000011600 */
[----:B------:R-:W-:Y:S05]  /*0780*/  BRA.DIV UR6, `(.L_x_8) ;  /* 0x00000006061c7947 */ /* 0x000fea000b800000 */
[----:B------:R-:W0:Y:S04]  /*0790*/  SHFL.DOWN PT, R9, R2, R8, 0x1f ;  /* 0x08001f0802097589 */ /* 0x000e2800000e0000 */
[----:B------:R-:W1:Y:S04]  /*07a0*/  SHFL.DOWN PT, R10, R5, R8, 0x1f ;  /* 0x08001f08050a7589 */ /* 0x000e6800000e0000 */
[----:B------:R2:W3:Y:S01]  /*07b0*/  SHFL.DOWN PT, R11, R6, R8, 0x1f ;  /* 0x08001f08060b7589 */ /* 0x0004e200000e0000 */
[----:B0-----:R-:W-:Y:S01]  /*07c0*/  FADD R2, R2, R9 ;  /* 0x0000000902027221 */ /* 0x001fe20000000000 */
[----:B-12---:R-:W-:-:S07]  /*07d0*/  FADD R10, R5, R10 ;  /* 0x0000000a050a7221 */ /* 0x006fce0000000000 */
.L_x_20:
[----:B------:R-:W-:Y:S01]  /*07e0*/  ISETP.GE.U32.AND P0, PT, R0, 0x100, PT ;  /* 0x000001000000780c */ /* 0x000fe20003f06070 */
[----:B---3--:R-:W-:Y:S01]  /*07f0*/  FADD R6, R6, R11 ;  /* 0x0000000b06067221 */ /* 0x008fe20000000000 */
[----:B------:R-:W-:-:S11]  /*0800*/  MOV R5, R10 ;  /* 0x0000000a00057202 */ /* 0x000fd60000000f00 */
        /* <DEDUP_REMOVED lines=9> */
.L_x_25:
        /* <DEDUP_REMOVED lines=12> */
.L_x_30:
        /* <DEDUP_REMOVED lines=12> */
.L_x_35:
[----:B---3--:R-:W-:Y:S01]  /*0a20*/  FADD R6, R6, R11 ;  /* 0x0000000b06067221 */ /* 0x008fe20000000000 */
[----:B------:R-:W-:-:S07]  /*0a30*/  IMAD.MOV.U32 R5, RZ, RZ, R8 ;  /* 0x000000ffff057224 */ /* 0x000fce00078e0008 */
.L_x_6:
[----:B------:R-:W-:Y:S05]  /*0a40*/  BSYNC B0 ;  /* 0x0000000000007941 */ /* 0x000fea0003800000 */
.L_x_5:
[----:B------:R-:W-:-:S13]  /*0a50*/  ISETP.NE.AND P0, PT, R4, RZ, PT ;  /* 0x000000ff0400720c */ /* 0x000fda0003f05270 */
[----:B------:R-:W-:Y:S05]  /*0a60*/  @P0 EXIT ;  /* 0x000000000000094d */ /* 0x000fea0003800000 */
[----:B0-----:R-:W0:Y:S02]  /*0a70*/  LDC.64 R8, c[0x0][0x390] ;  /* 0x0000e400ff087b82 */ /* 0x001e240000000a00 */
[----:B0-----:R-:W-:-:S05]  /*0a80*/  IMAD.WIDE.U32 R8, R3, 0xc, R8 ;  /* 0x0000000c03087825 */ /* 0x001fca00078e0008 */
[----:B-1----:R-:W-:Y:S04]  /*0a90*/  STG.E desc[UR4][R8.64], R2 ;  /* 0x0000000208007986 */ /* 0x002fe8000c101904 */
[----:B--2---:R-:W-:Y:S04]  /*0aa0*/  STG.E desc[UR4][R8.64+0x4], R5 ;  /* 0x0000040508007986 */ /* 0x004fe8000c101904 */
[----:B---3--:R-:W-:Y:S01]  /*0ab0*/  STG.E desc[UR4][R8.64+0x8], R6 ;  /* 0x0000080608007986 */ /* 0x008fe2000c101904 */
[----:B------:R-:W-:Y:S05]  /*0ac0*/  EXIT ;  /* 0x000000000000794d */ /* 0x000fea0003800000 */
.L_x_7:
[----:B------:R-:W-:Y:S01]  /*0ad0*/  HFMA2 R14, -RZ, RZ, 0, 1.847743988037109375e-06 ;  /* 0x0000001fff0e7431 */ /* 0x000fe200000001ff */
[----:B-1----:R-:W-:Y:S01]  /*0ae0*/  MOV R12, R2 ;  /* 0x00000002000c7202 */ /* 0x002fe20000000f00 */
[----:B------:R-:W-:-:S07]  /*0af0*/  IMAD.MOV.U32 R13, RZ, RZ, R8 ;  /* 0x000000ffff0d7224 */ /* 0x000fce00078e0008 */
[----:B--23--:R-:W-:Y:S05]  /*0b00*/  WARPSYNC.COLLECTIVE R7, `(.L_x_12) ;  /* 0x0000000007087348 */ /* 0x00cfea0003c00000 */
[----:B------:R0:W1:Y:S02]  /*0b10*/  SHFL.DOWN P0, R11, R12, R13, R14 ;  /* 0x0800000d0c0b7389 */ /* 0x000064000000000e */
[----:B0123--:R-:W-:Y:S05]  /*0b20*/  ENDCOLLECTIVE ;  /* 0x000000000000791b */ /* 0x00ffea0003800000 */
.L_x_12:
[----:B------:R-:W-:Y:S01]  /*0b30*/  MOV R12, R5 ;  /* 0x00000005000c7202 */ /* 0x000fe20000000f00 */
[----:B------:R-:W-:-:S07]  /*0b40*/  IMAD.MOV.U32 R9, RZ, RZ, R11 ;  /* 0x000000ffff097224 */ /* 0x000fce00078e000b */
[----:B------:R-:W-:Y:S05]  /*0b50*/  WARPSYNC.COLLECTIVE R7, `(.L_x_13) ;  /* 0x0000000007087348 */ /* 0x000fea0003c00000 */
[----:B------:R0:W1:Y:S02]  /*0b60*/  SHFL.DOWN P0, R11, R12, R13, R14 ;  /* 0x0800000d0c0b7389 */ /* 0x000064000000000e */
[----:B01----:R-:W-:Y:S05]  /*0b70*/  ENDCOLLECTIVE ;  /* 0x000000000000791b */ /* 0x003fea0003800000 */
.L_x_13:
[----:B------:R-:W-:Y:S01]  /*0b80*/  FADD R2, R2, R9 ;  /* 0x0000000902027221 */ /* 0x000fe20000000000 */
[----:B------:R-:W-:Y:S01]  /*0b90*/  IMAD.MOV.U32 R12, RZ, RZ, R6 ;  /* 0x000000ffff0c7224 */ /* 0x000fe200078e0006 */
[----:B------:R-:W-:-:S07]  /*0ba0*/  MOV R10, R11 ;  /* 0x0000000b000a7202 */ /* 0x000fce0000000f00 */
[----:B------:R-:W-:Y:S05]  /*0bb0*/  WARPSYNC.COLLECTIVE R7, `(.L_x_14) ;  /* 0x0000000007087348 */ /* 0x000fea0003c00000 */
[----:B------:R0:W1:Y:S02]  /*0bc0*/  SHFL.DOWN P0, R11, R12, R13, R14 ;  /* 0x0800000d0c0b7389 */ /* 0x000064000000000e */
[----:B01----:R-:W-:Y:S05]  /*0bd0*/  ENDCOLLECTIVE ;  /* 0x000000000000791b */ /* 0x003fea0003800000 */
.L_x_14:
[----:B------:R-:W-:Y:S01]  /*0be0*/  FADD R10, R5, R10 ;  /* 0x0000000a050a7221 */ /* 0x000fe20000000000 */
[----:B------:R-:W-:Y:S06]  /*0bf0*/  BRA `(.L_x_15) ;  /* 0xfffffff800c87947 */ /* 0x000fec000383ffff */
.L_x_8:
[----:B------:R-:W-:Y:S01]  /*0c00*/  BSSY B1, `(.L_x_16) ;  /* 0x0000007000017945 */ /* 0x000fe20003800000 */
[----:B------:R-:W-:Y:S01]  /*0c10*/  MOV R12, R2 ;  /* 0x00000002000c7202 */ /* 0x000fe20000000f00 */
[----:B------:R-:W-:Y:S01]  /*0c20*/  IMAD.MOV.U32 R14, RZ, RZ, 0x1f ;  /* 0x0000001fff0e7424 */ /* 0x000fe200078e00ff */
[----:B------:R-:W-:-:S07]  /*0c30*/  MOV R13, R8 ;  /* 0x00000008000d7202 */ /* 0x000fce0000000f00 */
[----:B------:R-:W-:Y:S05]  /*0c40*/  WARPSYNC.COLLECTIVE R7, `(.L_x_17) ;  /* 0x0000000007087348 */ /* 0x000fea0003c00000 */
[----:B------:R0:W1:Y:S02]  /*0c50*/  SHFL.DOWN P0, R11, R12, R13, R14 ;  /* 0x0800000d0c0b7389 */ /* 0x000064000000000e */
[----:B01----:R-:W-:Y:S05]  /*0c60*/  ENDCOLLECTIVE ;  /* 0x000000000000791b */ /* 0x003fea0003800000 */
.L_x_17:
[----:B------:R-:W-:Y:S05]  /*0c70*/  BSYNC B1 ;  /* 0x0000000000017941 */ /* 0x000fea0003800000 */
.L_x_16:
[----:B------:R-:W-:Y:S01]  /*0c80*/  HFMA2 R14, -RZ, RZ, 0, 1.847743988037109375e-06 ;  /* 0x0000001fff0e7431 */ /* 0x000fe200000001ff */
[----:B------:R-:W-:Y:S01]  /*0c90*/  MOV R12, R5 ;  /* 0x00000005000c7202 */ /* 0x000fe20000000f00 */
[----:B------:R-:W-:Y:S01]  /*0ca0*/  IMAD.MOV.U32 R13, RZ, RZ, R8 ;  /* 0x000000ffff0d7224 */ /* 0x000fe200078e0008 */
[----:B------:R-:W-:-:S07]  /*0cb0*/  MOV R9, R11 ;  /* 0x0000000b00097202 */ /* 0x000fce0000000f00 */
[----:B------:R-:W-:Y:S05]  /*0cc0*/  WARPSYNC.COLLECTIVE R7, `(.L_x_18) ;  /* 0x0000000007087348 */ /* 0x000fea0003c00000 */
[----:B------:R0:W1:Y:S02]  /*0cd0*/  SHFL.DOWN P0, R11, R12, R13, R14 ;  /* 0x0800000d0c0b7389 */ /* 0x000064000000000e */
[----:B01----:R-:W-:Y:S05]  /*0ce0*/  ENDCOLLECTIVE ;  /* 0x000000000000791b */ /* 0x003fea0003800000 */
.L_x_18:
[----:B------:R-:W-:Y:S01]  /*0cf0*/  FADD R2, R2, R9 ;  /* 0x0000000902027221 */ /* 0x000fe20000000000 */
[----:B------:R-:W-:Y:S01]  /*0d00*/  IMAD.MOV.U32 R12, RZ, RZ, R6 ;  /* 0x000000ffff0c7224 */ /* 0x000fe200078e0006 */
[----:B------:R-:W-:-:S07]  /*0d10*/  MOV R10, R11 ;  /* 0x0000000b000a7202 */ /* 0x000fce0000000f00 */
[----:B------:R-:W-:Y:S05]  /*0d20*/  WARPSYNC.COLLECTIVE R7, `(.L_x_19) ;  /* 0x0000000007087348 */ /* 0x000fea0003c00000 */
[----:B------:R0:W1:Y:S02]  /*0d30*/  SHFL.DOWN P0, R11, R12, R13, R14 ;  /* 0x0800000d0c0b7389 */ /* 0x000064000000000e */
[----:B01----:R-:W-:Y:S05]  /*0d40*/  ENDCOLLECTIVE ;  /* 0x000000000000791b */ /* 0x003fea0003800000 */
.L_x_19:
[----:B------:R-:W-:Y:S01]  /*0d50*/  FADD R10, R5, R10 ;  /* 0x0000000a050a7221 */ /* 0x000fe20000000000 */
[----:B------:R-:W-:Y:S06]  /*0d60*/  BRA `(.L_x_20) ;  /* 0xfffffff8009c7947 */ /* 0x000fec000383ffff */
.L_x_9:
[----:B------:R-:W-:Y:S01]  /*0d70*/  BSSY B1, `(.L_x_21) ;  /* 0x0000007000017945 */ /* 0x000fe20003800000 */
[----:B------:R-:W-:Y:S01]  /*0d80*/  MOV R12, R2 ;  /* 0x00000002000c7202 */ /* 0x000fe20000000f00 */
[----:B------:R-:W-:Y:S01]  /*0d90*/  IMAD.MOV.U32 R14, RZ, RZ, 0x1f ;  /* 0x0000001fff0e7424 */ /* 0x000fe200078e00ff */
[----:B------:R-:W-:-:S07]  /*0da0*/  MOV R13, R8 ;  /* 0x00000008000d7202 */ /* 0x000fce0000000f00 */
[----:B------:R-:W-:Y:S05]  /*0db0*/  WARPSYNC.COLLECTIVE R7, `(.L_x_22) ;  /* 0x0000000007087348 */ /* 0x000fea0003c00000 */
[----:B------:R0:W1:Y:S02]  /*0dc0*/  SHFL.DOWN P0, R11, R12, R13, R14 ;  /* 0x0800000d0c0b7389 */ /* 0x000064000000000e */
[----:B01----:R-:W-:Y:S05]  /*0dd0*/  ENDCOLLECTIVE ;  /* 0x000000000000791b */ /* 0x003fea0003800000 */
.L_x_22:
[----:B------:R-:W-:Y:S05]  /*0de0*/  BSYNC B1 ;  /* 0x0000000000017941 */ /* 0x000fea0003800000 */
.L_x_21:
[----:B------:R-:W-:Y:S01]  /*0df0*/  HFMA2 R14, -RZ, RZ, 0, 1.847743988037109375e-06 ;  /* 0x0000001fff0e7431 */ /* 0x000fe200000001ff */
[----:B------:R-:W-:Y:S01]  /*0e00*/  MOV R12, R5 ;  /* 0x00000005000c7202 */ /* 0x000fe20000000f00 */
[----:B------:R-:W-:Y:S01]  /*0e10*/  IMAD.MOV.U32 R13, RZ, RZ, R8 ;  /* 0x000000ffff0d7224 */ /* 0x000fe200078e0008 */
[----:B------:R-:W-:-:S07]  /*0e20*/  MOV R9, R11 ;  /* 0x0000000b00097202 */ /* 0x000fce0000000f00 */
[----:B------:R-:W-:Y:S05]  /*0e30*/  WARPSYNC.COLLECTIVE R7, `(.L_x_23) ;  /* 0x0000000007087348 */ /* 0x000fea0003c00000 */
[----:B------:R0:W1:Y:S02]  /*0e40*/  SHFL.DOWN P0, R11, R12, R13, R14 ;  /* 0x0800000d0c0b7389 */ /* 0x000064000000000e */
[----:B01----:R-:W-:Y:S05]  /*0e50*/  ENDCOLLECTIVE ;  /* 0x000000000000791b */ /* 0x003fea0003800000 */
.L_x_23:
[----:B------:R-:W-:Y:S01]  /*0e60*/  FADD R2, R2, R9 ;  /* 0x0000000902027221 */ /* 0x000fe20000000000 */
[----:B------:R-:W-:Y:S01]  /*0e70*/  IMAD.MOV.U32 R12, RZ, RZ, R6 ;  /* 0x000000ffff0c7224 */ /* 0x000fe200078e0006 */
[----:B------:R-:W-:-:S07]  /*0e80*/  MOV R10, R11 ;  /* 0x0000000b000a7202 */ /* 0x000fce0000000f00 */
[----:B------:R-:W-:Y:S05]  /*0e90*/  WARPSYNC.COLLECTIVE R7, `(.L_x_24) ;  /* 0x0000000007087348 */ /* 0x000fea0003c00000 */
[----:B------:R0:W1:Y:S02]  /*0ea0*/  SHFL.DOWN P0, R11, R12, R13, R14 ;  /* 0x0800000d0c0b7389 */ /* 0x000064000000000e */
[----:B01----:R-:W-:Y:S05]  /*0eb0*/  ENDCOLLECTIVE ;  /* 0x000000000000791b */ /* 0x003fea0003800000 */
.L_x_24:
[----:B------:R-:W-:Y:S01]  /*0ec0*/  FADD R10, R5, R10 ;  /* 0x0000000a050a7221 */ /* 0x000fe20000000000 */
[----:B------:R-:W-:Y:S06]  /*0ed0*/  BRA `(.L_x_25) ;  /* 0xfffffff800707947 */ /* 0x000fec000383ffff */
.L_x_10:
[----:B------:R-:W-:Y:S01]  /*0ee0*/  BSSY B1, `(.L_x_26) ;  /* 0x0000007000017945 */ /* 0x000fe20003800000 */
[----:B------:R-:W-:Y:S01]  /*0ef0*/  MOV R12, R2 ;  /* 0x00000002000c7202 */ /* 0x000fe20000000f00 */
[----:B------:R-:W-:Y:S01]  /*0f00*/  IMAD.MOV.U32 R14, RZ, RZ, 0x1f ;  /* 0x0000001fff0e7424 */ /* 0x000fe200078e00ff */
[----:B------:R-:W-:-:S07]  /*0f10*/  MOV R13, R8 ;  /* 0x00000008000d7202 */ /* 0x000fce0000000f00 */
[----:B------:R-:W-:Y:S05]  /*0f20*/  WARPSYNC.COLLECTIVE R7, `(.L_x_27) ;  /* 0x0000000007087348 */ /* 0x000fea0003c00000 */
[----:B------:R0:W1:Y:S02]  /*0f30*/  SHFL.DOWN P0, R11, R12, R13, R14 ;  /* 0x0800000d0c0b7389 */ /* 0x000064000000000e */
[----:B01----:R-:W-:Y:S05]  /*0f40*/  ENDCOLLECTIVE ;  /* 0x000000000000791b */ /* 0x003fea0003800000 */
.L_x_27:
[----:B------:R-:W-:Y:S05]  /*0f50*/  BSYNC B1 ;  /* 0x0000000000017941 */ /* 0x000fea0003800000 */
.L_x_26:
[----:B------:R-:W-:Y:S01]  /*0f60*/  HFMA2 R14, -RZ, RZ, 0, 1.847743988037109375e-06 ;  /* 0x0000001fff0e7431 */ /* 0x000fe200000001ff */
[----:B------:R-:W-:Y:S01]  /*0f70*/  MOV R12, R5 ;  /* 0x00000005000c7202 */ /* 0x000fe20000000f00 */
[----:B------:R-:W-:Y:S01]  /*0f80*/  IMAD.MOV.U32 R13, RZ, RZ, R8 ;  /* 0x000000ffff0d7224 */ /* 0x000fe200078e0008 */
[----:B------:R-:W-:-:S07]  /*0f90*/  MOV R9, R11 ;  /* 0x0000000b00097202 */ /* 0x000fce0000000f00 */
[----:B------:R-:W-:Y:S05]  /*0fa0*/  WARPSYNC.COLLECTIVE R7, `(.L_x_28) ;  /* 0x0000000007087348 */ /* 0x000fea0003c00000 */
[----:B------:R0:W1:Y:S02]  /*0fb0*/  SHFL.DOWN P0, R11, R12, R13, R14 ;  /* 0x0800000d0c0b7389 */ /* 0x000064000000000e */
[----:B01----:R-:W-:Y:S05]  /*0fc0*/  ENDCOLLECTIVE ;  /* 0x000000000000791b */ /* 0x003fea0003800000 */
.L_x_28:
[----:B------:R-:W-:Y:S01]  /*0fd0*/  FADD R2, R2, R9 ;  /* 0x0000000902027221 */ /* 0x000fe20000000000 */
[----:B------:R-:W-:Y:S01]  /*0fe0*/  IMAD.MOV.U32 R12, RZ, RZ, R6 ;  /* 0x000000ffff0c7224 */ /* 0x000fe200078e0006 */
[----:B------:R-:W-:-:S07]  /*0ff0*/  MOV R10, R11 ;  /* 0x0000000b000a7202 */ /* 0x000fce0000000f00 */
[----:B------:R-:W-:Y:S05]  /*1000*/  WARPSYNC.COLLECTIVE R7, `(.L_x_29) ;  /* 0x0000000007087348 */ /* 0x000fea0003c00000 */
[----:B------:R0:W1:Y:S02]  /*1010*/  SHFL.DOWN P0, R11, R12, R13, R14 ;  /* 0x0800000d0c0b7389 */ /* 0x000064000000000e */
[----:B01----:R-:W-:Y:S05]  /*1020*/  ENDCOLLECTIVE ;  /* 0x000000000000791b */ /* 0x003fea0003800000 */
.L_x_29:
[----:B------:R-:W-:Y:S01]  /*1030*/  FADD R10, R5, R10 ;  /* 0x0000000a050a7221 */ /* 0x000fe20000000000 */
[----:B------:R-:W-:Y:S06]  /*1040*/  BRA `(.L_x_30) ;  /* 0xfffffff800447947 */ /* 0x000fec000383ffff */
.L_x_11:
[----:B------:R-:W-:Y:S01]  /*1050*/  BSSY B1, `(.L_x_31) ;  /* 0x0000007000017945 */ /* 0x000fe20003800000 */
[----:B------:R-:W-:Y:S01]  /*1060*/  MOV R12, R2 ;  /* 0x00000002000c7202 */ /* 0x000fe20000000f00 */
[----:B------:R-:W-:Y:S01]  /*1070*/  IMAD.MOV.U32 R14, RZ, RZ, 0x1f ;  /* 0x0000001fff0e7424 */ /* 0x000fe200078e00ff */
[----:B------:R-:W-:-:S07]  /*1080*/  MOV R13, R0 ;  /* 0x00000000000d7202 */ /* 0x000fce0000000f00 */
[----:B------:R-:W-:Y:S05]  /*1090*/  WARPSYNC.COLLECTIVE R7, `(.L_x_32) ;  /* 0x0000000007087348 */ /* 0x000fea0003c00000 */
[----:B------:R0:W1:Y:S02]  /*10a0*/  SHFL.DOWN P0, R11, R12, R13, R14 ;  /* 0x0800000d0c0b7389 */ /* 0x000064000000000e */
[----:B01----:R-:W-:Y:S05]  /*10b0*/  ENDCOLLECTIVE ;  /* 0x000000000000791b */ /* 0x003fea0003800000 */
.L_x_32:
[----:B------:R-:W-:Y:S05]  /*10c0*/  BSYNC B1 ;  /* 0x0000000000017941 */ /* 0x000fea0003800000 */
.L_x_31:
[----:B------:R-:W-:Y:S01]  /*10d0*/  HFMA2 R14, -RZ, RZ, 0, 1.847743988037109375e-06 ;  /* 0x0000001fff0e7431 */ /* 0x000fe200000001ff */
[----:B------:R-:W-:Y:S01]  /*10e0*/  MOV R12, R5 ;  /* 0x00000005000c7202 */ /* 0x000fe20000000f00 */
[----:B------:R-:W-:Y:S01]  /*10f0*/  IMAD.MOV.U32 R13, RZ, RZ, R0 ;  /* 0x000000ffff0d7224 */ /* 0x000fe200078e0000 */
[----:B------:R-:W-:-:S07]  /*1100*/  MOV R9, R11 ;  /* 0x0000000b00097202 */ /* 0x000fce0000000f00 */
[----:B------:R-:W-:Y:S05]  /*1110*/  WARPSYNC.COLLECTIVE R7, `(.L_x_33) ;  /* 0x0000000007087348 */ /* 0x000fea0003c00000 */
[----:B------:R0:W1:Y:S02]  /*1120*/  SHFL.DOWN P0, R11, R12, R13, R14 ;  /* 0x0800000d0c0b7389 */ /* 0x000064000000000e */
[----:B01----:R-:W-:Y:S05]  /*1130*/  ENDCOLLECTIVE ;  /* 0x000000000000791b */ /* 0x003fea0003800000 */
.L_x_33:
[----:B------:R-:W-:Y:S01]  /*1140*/  FADD R2, R2, R9 ;  /* 0x0000000902027221 */ /* 0x000fe20000000000 */
[----:B------:R-:W-:Y:S01]  /*1150*/  IMAD.MOV.U32 R12, RZ, RZ, R6 ;  /* 0x000000ffff0c7224 */ /* 0x000fe200078e0006 */
[----:B------:R-:W-:-:S07]  /*1160*/  MOV R8, R11 ;  /* 0x0000000b00087202 */ /* 0x000fce0000000f00 */
[----:B------:R-:W-:Y:S05]  /*1170*/  WARPSYNC.COLLECTIVE R7, `(.L_x_34) ;  /* 0x0000000007087348 */ /* 0x000fea0003c00000 */
[----:B------:R0:W1:Y:S02]  /*1180*/  SHFL.DOWN P0, R11, R12, R13, R14 ;  /* 0x0800000d0c0b7389 */ /* 0x000064000000000e */
[----:B01----:R-:W-:Y:S05]  /*1190*/  ENDCOLLECTIVE ;  /* 0x000000000000791b */ /* 0x003fea0003800000 */
.L_x_34:
[----:B------:R-:W-:Y:S01]  /*11a0*/  FADD R8, R5, R8 ;  /* 0x0000000805087221 */ /* 0x000fe20000000000 */
[----:B------:R-:W-:Y:S06]  /*11b0*/  BRA `(.L_x_35) ;  /* 0xfffffff800187947 */ /* 0x000fec000383ffff */
        .weak           $__internal_0_$__cuda_sm20_rcp_rn_f32_slowpath
        .type           $__internal_0_$__cuda_sm20_rcp_rn_f32_slowpath,@function
        .size           $__internal_0_$__cuda_sm20_rcp_rn_f32_slowpath,(.L_x_41 - $__internal_0_$__cuda_sm20_rcp_rn_f32_slowpath)
$__internal_0_$__cuda_sm20_rcp_rn_f32_slowpath:
[----:B------:R-:W-:Y:S01]  /*11c0*/  SHF.L.U32 R2, R0, 0x1, RZ ;  /* 0x0000000100027819 */ /* 0x000fe200000006ff */
[----:B------:R-:W-:Y:S03]  /*11d0*/  BSSY.RECONVERGENT B2, `(.L_x_36) ;  /* 0x0000030000027945 */ /* 0x000fe60003800200 */
[----:B------:R-:W-:-:S04]  /*11e0*/  SHF.R.U32.HI R2, RZ, 0x18, R2 ;  /* 0x00000018ff027819 */ /* 0x000fc80000011602 */
[----:B------:R-:W-:-:S13]  /*11f0*/  ISETP.NE.U32.AND P0, PT, R2, RZ, PT ;  /* 0x000000ff0200720c */ /* 0x000fda0003f05070 */
[----:B------:R-:W-:Y:S05]  /*1200*/  @P0 BRA `(.L_x_37) ;  /* 0x0000000000280947 */ /* 0x000fea0003800000 */
[----:B------:R-:W-:-:S04]  /*1210*/  SHF.L.U32 R2, R0, 0x1, RZ ;  /* 0x0000000100027819 */ /* 0x000fc800000006ff */
[----:B------:R-:W-:-:S13]  /*1220*/  ISETP.NE.AND P0, PT, R2, RZ, PT ;  /* 0x000000ff0200720c */ /* 0x000fda0003f05270 */
[----:B------:R-:W-:Y:S01]  /*1230*/  @P0 FFMA R10, R0, 1.84467440737095516160e+19, RZ ;  /* 0x5f800000000a0823 */ /* 0x000fe200000000ff */
[----:B------:R-:W-:Y:S08]  /*1240*/  @!P0 MUFU.RCP R9, R0 ;  /* 0x0000000000098308 */ /* 0x000ff00000001000 */
[----:B------:R-:W0:Y:S02]  /*1250*/  @P0 MUFU.RCP R11, R10 ;  /* 0x0000000a000b0308 */ /* 0x000e240000001000 */
[----:B0-----:R-:W-:-:S04]  /*1260*/  @P0 FFMA R2, R10, R11, -1 ;  /* 0xbf8000000a020423 */ /* 0x001fc8000000000b */
[----:B------:R-:W-:-:S04]  /*1270*/  @P0 FADD.FTZ R2, -R2, -RZ ;  /* 0x800000ff02020221 */ /* 0x000fc80000010100 */
[----:B------:R-:W-:-:S04]  /*1280*/  @P0 FFMA R2, R11, R2, R11 ;  /* 0x000000020b020223 */ /* 0x000fc8000000000b */
[----:B------:R-:W-:Y:S01]  /*1290*/  @P0 FFMA R9, R2, 1.84467440737095516160e+19, RZ ;  /* 0x5f80000002090823 */ /* 0x000fe200000000ff */
[----:B------:R-:W-:Y:S06]  /*12a0*/  BRA `(.L_x_38) ;  /* 0x0000000000887947 */ /* 0x000fec0003800000 */
.L_x_37:
[----:B------:R-:W-:-:S05]  /*12b0*/  VIADD R9, R2, 0xffffff03 ;  /* 0xffffff0302097836 */ /* 0x000fca0000000000 */
[----:B------:R-:W-:-:S13]  /*12c0*/  ISETP.GT.U32.AND P0, PT, R9, 0x1, PT ;  /* 0x000000010900780c */ /* 0x000fda0003f04070 */
[----:B------:R-:W-:Y:S05]  /*12d0*/  @P0 BRA `(.L_x_39) ;  /* 0x0000000000780947 */ /* 0x000fea0003800000 */
[----:B------:R-:W-:Y:S01]  /*12e0*/  LOP3.LUT R10, R0, 0x7fffff, RZ, 0xc0, !PT ;  /* 0x007fffff000a7812 */ /* 0x000fe200078ec0ff */
[----:B------:R-:W-:-:S03]  /*12f0*/  HFMA2 R14, -RZ, RZ, 0, 1.78813934326171875e-07 ;  /* 0x00000003ff0e7431 */ /* 0x000fc600000001ff */
[----:B------:R-:W-:-:S04]  /*1300*/  LOP3.LUT R10, R10, 0x3f800000, RZ, 0xfc, !PT ;  /* 0x3f8000000a0a7812 */ /* 0x000fc800078efcff */
[----:B------:R-:W0:Y:S01]  /*1310*/  MUFU.RCP R11, R10 ;  /* 0x0000000a000b7308 */ /* 0x000e220000001000 */
[----:B------:R-:W-:Y:S01]  /*1320*/  SHF.L.U32 R15, R14, R9, RZ ;  /* 0x000000090e0f7219 */ /* 0x000fe200000006ff */
[----:B0-----:R-:W-:-:S04]  /*1330*/  FFMA R12, R10, R11, -1 ;  /* 0xbf8000000a0c7423 */ /* 0x001fc8000000000b */
[----:B------:R-:W-:-:S04]  /*1340*/  FADD.FTZ R12, -R12, -RZ ;  /* 0x800000ff0c0c7221 */ /* 0x000fc80000010100 */
[CCC-:B------:R-:W-:Y:S01]  /*1350*/  FFMA.RM R13, R11.reuse, R12.reuse, R11.reuse ;  /* 0x0000000c0b0d7223 */ /* 0x1c0fe2000000400b */
[----:B------:R-:W-:-:S04]  /*1360*/  FFMA.RP R12, R11, R12, R11 ;  /* 0x0000000c0b0c7223 */ /* 0x000fc8000000800b */
[C---:B------:R-:W-:Y:S02]  /*1370*/  LOP3.LUT R11, R13.reuse, 0x7fffff, RZ, 0xc0, !PT ;  /* 0x007fffff0d0b7812 */ /* 0x040fe400078ec0ff */
[----:B------:R-:W-:Y:S02]  /*1380*/  FSETP.NEU.FTZ.AND P0, PT, R13, R12, PT ;  /* 0x0000000c0d00720b */ /* 0x000fe40003f1d000 */
[----:B------:R-:W-:Y:S02]  /*1390*/  LOP3.LUT R12, R11, 0x800000, RZ, 0xfc, !PT ;  /* 0x008000000b0c7812 */ /* 0x000fe400078efcff */
[----:B------:R-:W-:Y:S02]  /*13a0*/  SEL R11, RZ, 0xffffffff, !P0 ;  /* 0xffffffffff0b7807 */ /* 0x000fe40004000000 */
[----:B------:R-:W-:Y:S02]  /*13b0*/  LOP3.LUT R10, R15, R12, RZ, 0xc0, !PT ;  /* 0x0000000c0f0a7212 */ /* 0x000fe400078ec0ff */
[----:B------:R-:W-:-:S02]  /*13c0*/  IADD3 R11, PT, PT, -R11, RZ, RZ ;  /* 0x000000ff0b0b7210 */ /* 0x000fc40007ffe1ff */
[-C--:B------:R-:W-:Y:S02]  /*13d0*/  SHF.R.U32.HI R10, RZ, R9.reuse, R10 ;  /* 0x00000009ff0a7219 */ /* 0x080fe4000001160a */
[----:B------:R-:W-:Y:S02]  /*13e0*/  LOP3.LUT P1, RZ, R11, R9, R12, 0xf8, !PT ;  /* 0x000000090bff7212 */ /* 0x000fe4000782f80c */
[C---:B------:R-:W-:Y:S02]  /*13f0*/  LOP3.LUT P0, RZ, R10.reuse, 0x1, RZ, 0xc0, !PT ;  /* 0x000000010aff7812 */ /* 0x040fe4000780c0ff */
[----:B------:R-:W-:-:S04]  /*1400*/  LOP3.LUT P2, RZ, R10, 0x2, RZ, 0xc0, !PT ;  /* 0x000000020aff7812 */ /* 0x000fc8000784c0ff */
[----:B------:R-:W-:Y:S02]  /*1410*/  PLOP3.LUT P0, PT, P0, P1, P2, 0xe0, 0x0 ;  /* 0x000000000000781c */ /* 0x000fe40000703c20 */
[----:B------:R-:W-:Y:S02]  /*1420*/  LOP3.LUT P1, RZ, R0, 0x7fffff, RZ, 0xc0, !PT ;  /* 0x007fffff00ff7812 */ /* 0x000fe4000782c0ff */
[----:B------:R-:W-:-:S05]  /*1430*/  SEL R9, RZ, 0x1, !P0 ;  /* 0x00000001ff097807 */ /* 0x000fca0004000000 */
[----:B------:R-:W-:-:S05]  /*1440*/  IMAD.MOV R9, RZ, RZ, -R9 ;  /* 0x000000ffff097224 */ /* 0x000fca00078e0a09 */
[----:B------:R-:W-:Y:S02]  /*1450*/  ISETP.GE.AND P0, PT, R9, RZ, PT ;  /* 0x000000ff0900720c */ /* 0x000fe40003f06270 */
[----:B------:R-:W-:-:S04]  /*1460*/  IADD3 R9, PT, PT, R2, -0xfc, RZ ;  /* 0xffffff0402097810 */ /* 0x000fc80007ffe0ff */
[----:B------:R-:W-:-:S07]  /*1470*/  SHF.R.U32.HI R9, RZ, R9, R12 ;  /* 0x00000009ff097219 */ /* 0x000fce000001160c */
[----:B------:R-:W-:-:S05]  /*1480*/  @!P0 IADD3 R9, PT, PT, R9, 0x1, RZ ;  /* 0x0000000109098810 */ /* 0x000fca0007ffe0ff */
[----:B------:R-:W-:-:S05]  /*1490*/  @!P1 IMAD.SHL.U32 R9, R9, 0x2, RZ ;  /* 0x0000000209099824 */ /* 0x000fca00078e00ff */
[----:B------:R-:W-:Y:S01]  /*14a0*/  LOP3.LUT R9, R9, 0x80000000, R0, 0xf8, !PT ;  /* 0x8000000009097812 */ /* 0x000fe200078ef800 */
[----:B------:R-:W-:Y:S06]  /*14b0*/  BRA `(.L_x_38) ;  /* 0x0000000000047947 */ /* 0x000fec0003800000 */
.L_x_39:
[----:B------:R0:W1:Y:S02]  /*14c0*/  MUFU.RCP R9, R0 ;  /* 0x0000000000097308 */ /* 0x0000640000001000 */
.L_x_38:
[----:B------:R-:W-:Y:S05]  /*14d0*/  BSYNC.RECONVERGENT B2 ;  /* 0x0000000000027941 */ /* 0x000fea0003800200 */
.L_x_36:
[----:B-1----:R-:W-:Y:S01]  /*14e0*/  MOV R2, R9 ;  /* 0x0000000900027202 */ /* 0x002fe20000000f00 */
[----:B------:R-:W-:-:S04]  /*14f0*/  HFMA2 R9, -RZ, RZ, 0, 0 ;  /* 0x00000000ff097431 */ /* 0x000fc800000001ff */
[----:B0-----:R-:W-:Y:S05]  /*1500*/  RET.REL.NODEC R8 `(pairwise_force) ;  /* 0xffffffe808bc7950 */ /* 0x001fea0003c3ffff */
.L_x_40:
[----:B------:R-:W-:-:S00]  /*1510*/  BRA `(.L_x_40) ;  /* 0xfffffffc00fc7947 */ /* 0x000fc0000383ffff */
[----:B------:R-:W-:-:S00]  /*1520*/  NOP ;  /* 0x0000000000007918 */ /* 0x000fc00000000000 */
        /* <DEDUP_REMOVED lines=13> */
.L_x_41:


//--------------------- .nv.shared.pairwise_force --------------------------
	.section	.nv.shared.pairwise_force,"aw",@nobits
	.sectionflags	@""
	.align	16
	.zero		1024


//--------------------- .nv.shared.reserved.0     --------------------------
	.section	.nv.shared.reserved.0,"aw",@nobits
	.weak		__nv_reservedSMEM_offset_0_alias
	.size		__nv_reservedSMEM_offset_0_alias, 0, 64
	.other		__nv_reservedSMEM_offset_0_alias,@"STO_CUDA_RESERVED_SHARED STV_DEFAULT"
__nv_reservedSMEM_offset_0_alias:
	.zero		0
	.zero		64


//--------------------- .nv.constant0.pairwise_force --------------------------
	.section	.nv.constant0.pairwise_force,"a",@progbits
	.sectionflags	@""
	.align	4
.nv.constant0.pairwise_force:
	.zero		920


//--------------------- SYMBOLS --------------------------

	.type		.nv.reservedSmem.offset0,@object
	.size		.nv.reservedSmem.offset0,0x4
	.type		.nv.reservedSmem.cap,@object
	.size		.nv.reservedSmem.cap,0x4
